//
// Generated by NVIDIA NVVM Compiler
//
// Compiler Build ID: CL-36424714
// Cuda compilation tools, release 13.0, V13.0.88
// Based on NVVM 20.0.0
//

.version 9.0
.target sm_100
.address_size 64

	// .globl	_Z16testAtomicKernelPi

.visible .entry _Z16testAtomicKernelPi(
	.param .u64 .ptr .align 1 _Z16testAtomicKernelPi_param_0
)
{
	.reg .b32 	%r<2>;
	.reg .b64 	%rd<3>;

	ld.param.u64 	%rd1, [_Z16testAtomicKernelPi_param_0];
	cvta.to.global.u64 	%rd2, %rd1;
	atom.global.add.u32 	%r1, [%rd2], 1;
	ret;

}


// ===== COMPILED SASS (sm_100) =====

	.target	sm_100

	.elftype	@"ET_EXEC"


//--------------------- .note.nv.tkinfo           --------------------------
	.section	.note.nv.tkinfo,"",@"SHT_NOTE"
	.sectionflags	@"SHF_NOTE_NV_TKINFO"
	.tkinfo
        /*0018*/ 	.word	0x00000002
        /*0030*/ 	.string	""
        /*0030*/ 	.string	"ptxas"
        /*0030*/ 	.string	"Cuda compilation tools, release 13.0, V13.0.88"
        /*0030*/ 	.string	"Build cuda_13.0.r13.0/compiler.36424714_0"
        /*0030*/ 	.string	"-arch sm_100 -m 64 "



//--------------------- .note.nv.cuinfo           --------------------------
	.section	.note.nv.cuinfo,"",@"SHT_NOTE"
	.sectionflags	@"SHF_NOTE_NV_CUINFO"
        /*0018*/ 	.short	0x0002
        /*001a*/ 	.short	0x0064
        /*001c*/ 	.short	0x0082
	.zero		2


//--------------------- .nv.info                  --------------------------
	.section	.nv.info,"",@"SHT_CUDA_INFO"
	.align	4


	//----- nvinfo : EIATTR_REGCOUNT
	.align		4
        /*0000*/ 	.byte	0x04, 0x2f
        /*0002*/ 	.short	(.L_1 - .L_0)
	.align		4
.L_0:
        /*0004*/ 	.word	index@(_Z16testAtomicKernelPi)
        /*0008*/ 	.word	0x00000008


	//----- nvinfo : EIATTR_FRAME_SIZE
	.align		4
.L_1:
        /*000c*/ 	.byte	0x04, 0x11
        /*000e*/ 	.short	(.L_3 - .L_2)
	.align		4
.L_2:
        /*0010*/ 	.word	index@(_Z16testAtomicKernelPi)
        /*0014*/ 	.word	0x00000000


	//----- nvinfo : EIATTR_MIN_STACK_SIZE
	.align		4
.L_3:
        /*0018*/ 	.byte	0x04, 0x12
        /*001a*/ 	.short	(.L_5 - .L_4)
	.align		4
.L_4:
        /*001c*/ 	.word	index@(_Z16testAtomicKernelPi)
        /*0020*/ 	.word	0x00000000
.L_5:


//--------------------- .nv.compat                --------------------------
	.section	.nv.compat,"",@"SHT_CUDA_COMPAT_INFO"
	.align	4
        /*0000*/ 	.byte	0x02, 0x09, 0x00, 0x00, 0x02, 0x02, 0x01, 0x00, 0x02, 0x05, 0x05, 0x00, 0x03, 0x07, 0x01, 0x01
        /*0010*/ 	.byte	0x02, 0x03, 0x00, 0x00, 0x02, 0x06, 0x01, 0x00, 0x04, 0x0b, 0x08, 0x00, 0x09, 0x00, 0x00, 0x00
        /*0020*/ 	.byte	0x00, 0x00, 0x00, 0x00


//--------------------- .nv.info._Z16testAtomicKernelPi --------------------------
	.section	.nv.info._Z16testAtomicKernelPi,"",@"SHT_CUDA_INFO"
	.sectionflags	@""
	.align	4


	//----- nvinfo : EIATTR_CUDA_API_VERSION
	.align		4
        /*0000*/ 	.byte	0x04, 0x37
        /*0002*/ 	.short	(.L_7 - .L_6)
.L_6:
        /*0004*/ 	.word	0x00000082


	//----- nvinfo : EIATTR_KPARAM_INFO
	.align		4
.L_7:
        /*0008*/ 	.byte	0x04, 0x17
        /*000a*/ 	.short	(.L_9 - .L_8)
.L_8:
        /*000c*/ 	.word	0x00000000
        /*0010*/ 	.short	0x0000
        /*0012*/ 	.short	0x0000
        /*0014*/ 	.byte	0x00, 0xf5, 0x21, 0x00


	//----- nvinfo : EIATTR_SPARSE_MMA_MASK
	.align		4
.L_9:
        /*0018*/ 	.byte	0x03, 0x50
        /*001a*/ 	.short	0x0000


	//----- nvinfo : EIATTR_MAXREG_COUNT
	.align		4
        /*001c*/ 	.byte	0x03, 0x1b
        /*001e*/ 	.short	0x00ff


	//----- nvinfo : EIATTR_MERCURY_ISA_VERSION
	.align		4
        /*0020*/ 	.byte	0x03, 0x5f
        /*0022*/ 	.short	0x0101


	//----- nvinfo : EIATTR_INT_WARP_WIDE_INSTR_OFFSETS
	.align		4
        /*0024*/ 	.byte	0x04, 0x31
        /*0026*/ 	.short	(.L_11 - .L_10)


	//   ....[0]....
.L_10:
        /*0028*/ 	.word	0x00000030


	//----- nvinfo : EIATTR_VRC_CTA_INIT_COUNT
	.align		4
.L_11:
        /*002c*/ 	.byte	0x02, 0x4a
	.zero		1
	.zero		1


	//----- nvinfo : EIATTR_EXIT_INSTR_OFFSETS
	.align		4
        /*0030*/ 	.byte	0x04, 0x1c
        /*0032*/ 	.short	(.L_13 - .L_12)


	//   ....[0]....
.L_12:
        /*0034*/ 	.word	0x00000090


	//----- nvinfo : EIATTR_CBANK_PARAM_SIZE
	.align		4
.L_13:
        /*0038*/ 	.byte	0x03, 0x19
        /*003a*/ 	.short	0x0008


	//----- nvinfo : EIATTR_PARAM_CBANK
	.align		4
        /*003c*/ 	.byte	0x04, 0x0a
        /*003e*/ 	.short	(.L_15 - .L_14)
	.align		4
.L_14:
        /*0040*/ 	.word	index@(.nv.constant0._Z16testAtomicKernelPi)
        /*0044*/ 	.short	0x0380
        /*0046*/ 	.short	0x0008


	//----- nvinfo : EIATTR_SW_WAR
	.align		4
.L_15:
        /*0048*/ 	.byte	0x04, 0x36
        /*004a*/ 	.short	(.L_17 - .L_16)
.L_16:
        /*004c*/ 	.word	0x00000008
.L_17:


//--------------------- .nv.callgraph             --------------------------
	.section	.nv.callgraph,"",@"SHT_CUDA_CALLGRAPH"
	.align	4
	.sectionentsize	8
	.align		4
        /*0000*/ 	.word	0x00000000
	.align		4
        /*0004*/ 	.word	0xffffffff
	.align		4
        /*0008*/ 	.word	0x00000000
	.align		4
        /*000c*/ 	.word	0xfffffffe
	.align		4
        /*0010*/ 	.word	0x00000000
	.align		4
        /*0014*/ 	.word	0xfffffffd
	.align		4
        /*0018*/ 	.word	0x00000000
	.align		4
        /*001c*/ 	.word	0xfffffffc


//--------------------- .text._Z16testAtomicKernelPi --------------------------
	.section	.text._Z16testAtomicKernelPi,"ax",@progbits
	.align	128
        .global         _Z16testAtomicKernelPi
        .type           _Z16testAtomicKernelPi,@function
        .size           _Z16testAtomicKernelPi,(.L_x_1 - _Z16testAtomicKernelPi)
        .other          _Z16testAtomicKernelPi,@"STO_CUDA_ENTRY STV_DEFAULT"
_Z16testAtomicKernelPi:
.text._Z16testAtomicKernelPi:
[----:B------:R-:W-:Y:S01]  /*0000*/  LDC R1, c[0x0][0x37c] ;  /* 0x0000df00ff017b82 */ /* 0x000fe20000000800 */
[----:B------:R-:W0:Y:S07]  /*0010*/  S2R R0, SR_LANEID ;  /* 0x0000000000007919 */ /* 0x000e2e0000000000 */
[----:B------:R-:W1:Y:S01]  /*0020*/  LDC.64 R2, c[0x0][0x380] ;  /* 0x0000e000ff027b82 */ /* 0x000e620000000a00 */
[----:B------:R-:W-:Y:S01]  /*0030*/  VOTEU.ANY UR6, UPT, PT ;  /* 0x0000000000067886 */ /* 0x000fe200038e0100 */
[----:B------:R-:W1:Y:S01]  /*0040*/  LDCU.64 UR4, c[0x0][0x358] ;  /* 0x00006b00ff0477ac */ /* 0x000e620008000a00 */
[----:B------:R-:W1:Y:S01]  /*0050*/  POPC R5, UR6 ;  /* 0x0000000600057d09 */ /* 0x000e620008000000 */
[----:B------:R-:W-:-:S06]  /*0060*/  UFLO.U32 UR7, UR6 ;  /* 0x00000006000772bd */ /* 0x000fcc00080e0000 */
[----:B0-----:R-:W-:-:S13]  /*0070*/  ISETP.EQ.U32.AND P0, PT, R0, UR7, PT ;  /* 0x0000000700007c0c */ /* 0x001fda000bf02070 */
[----:B-1----:R-:W-:Y:S01]  /*0080*/  @P0 REDG.E.ADD.STRONG.GPU desc[UR4][R2.64], R5 ;  /* 0x000000050200098e */ /* 0x002fe2000c12e104 */
[----:B------:R-:W-:Y:S05]  /*0090*/  EXIT ;  /* 0x000000000000794d */ /* 0x000fea0003800000 */
.L_x_0:
[----:B------:R-:W-:-:S00]  /*00a0*/  BRA `(.L_x_0) ;  /* 0xfffffffc00fc7947 */ /* 0x000fc0000383ffff */
[----:B------:R-:W-:-:S00]  /*00b0*/  NOP ;  /* 0x0000000000007918 */ /* 0x000fc00000000000 */
        /* <DEDUP_REMOVED lines=12> */
.L_x_1:


//--------------------- .nv.shared.reserved.0     --------------------------
	.section	.nv.shared.reserved.0,"aw",@nobits
	.weak		__nv_reservedSMEM_offset_0_alias
	.size		__nv_reservedSMEM_offset_0_alias, 0, 64
	.other		__nv_reservedSMEM_offset_0_alias,@"STO_CUDA_RESERVED_SHARED STV_DEFAULT"
__nv_reservedSMEM_offset_0_alias:
	.zero		0
	.zero		64


//--------------------- .nv.constant0._Z16testAtomicKernelPi --------------------------
	.section	.nv.constant0._Z16testAtomicKernelPi,"a",@progbits
	.sectionflags	@""
	.align	4
.nv.constant0._Z16testAtomicKernelPi:
	.zero		904


//--------------------- SYMBOLS --------------------------

	.type		.nv.reservedSmem.offset0,@object
	.size		.nv.reservedSmem.offset0,0x4
